	.headerflags	@"EF_CUDA_TEXMODE_UNIFIED EF_CUDA_64BIT_ADDRESS EF_CUDA_ACCELERATORS EF_CUDA_SM90 EF_CUDA_VIRTUAL_SM(EF_CUDA_SM90)"
	.elftype	@"ET_EXEC"


//--------------------- .nv.info                  --------------------------
	.section	.nv.info,"",@"SHT_CUDA_INFO"
	.align	4


	//----- nvinfo : EIATTR_REGCOUNT
	.align		4
        /*0000*/ 	.byte	0x04, 0x2f
        /*0002*/ 	.short	(.L_1 - .L_0)
	.align		4
.L_0:
        /*0004*/ 	.word	index@(triton_poi_fused_convolution_max_pool2d_with_indices_relu_14)
        /*0008*/ 	.word	0x00000020


	//----- nvinfo : EIATTR_MIN_STACK_SIZE
	.align		4
.L_1:
        /*000c*/ 	.byte	0x04, 0x12
        /*000e*/ 	.short	(.L_3 - .L_2)
	.align		4
.L_2:
        /*0010*/ 	.word	index@(triton_poi_fused_convolution_max_pool2d_with_indices_relu_14)
        /*0014*/ 	.word	0x00000000


	//----- nvinfo : EIATTR_FRAME_SIZE
	.align		4
.L_3:
        /*0018*/ 	.byte	0x04, 0x11
        /*001a*/ 	.short	(.L_5 - .L_4)
	.align		4
.L_4:
        /*001c*/ 	.word	index@(triton_poi_fused_convolution_max_pool2d_with_indices_relu_14)
        /*0020*/ 	.word	0x00000000


	//----- nvinfo : EIATTR_MIN_STACK_SIZE
	.align		4
.L_5:
        /*0024*/ 	.byte	0x04, 0x12
        /*0026*/ 	.short	(.L_7 - .L_6)
	.align		4
.L_6:
        /*0028*/ 	.word	index@(triton_poi_fused_convolution_max_pool2d_with_indices_relu_14)
        /*002c*/ 	.word	0x00000000
.L_7:


//--------------------- .nv.info.triton_poi_fused_convolution_max_pool2d_with_indices_relu_14 --------------------------
	.section	.nv.info.triton_poi_fused_convolution_max_pool2d_with_indices_relu_14,"",@"SHT_CUDA_INFO"
	.sectionflags	@""
	.align	4


	//----- nvinfo : EIATTR_CUDA_API_VERSION
	.align		4
        /*0000*/ 	.byte	0x04, 0x37
        /*0002*/ 	.short	(.L_9 - .L_8)
.L_8:
        /*0004*/ 	.word	0x0000007c


	//----- nvinfo : EIATTR_KPARAM_INFO
	.align		4
.L_9:
        /*0008*/ 	.byte	0x04, 0x17
        /*000a*/ 	.short	(.L_11 - .L_10)
.L_10:
        /*000c*/ 	.word	0x00000000
        /*0010*/ 	.short	0x0004
        /*0012*/ 	.short	0x001c
        /*0014*/ 	.byte	0x00, 0xf0, 0x11, 0x00


	//----- nvinfo : EIATTR_KPARAM_INFO
	.align		4
.L_11:
        /*0018*/ 	.byte	0x04, 0x17
        /*001a*/ 	.short	(.L_13 - .L_12)
.L_12:
        /*001c*/ 	.word	0x00000000
        /*0020*/ 	.short	0x0003
        /*0022*/ 	.short	0x0018
        /*0024*/ 	.byte	0x00, 0xf0, 0x11, 0x00


	//----- nvinfo : EIATTR_KPARAM_INFO
	.align		4
.L_13:
        /*0028*/ 	.byte	0x04, 0x17
        /*002a*/ 	.short	(.L_15 - .L_14)
.L_14:
        /*002c*/ 	.word	0x00000000
        /*0030*/ 	.short	0x0002
        /*0032*/ 	.short	0x0010
        /*0034*/ 	.byte	0x00, 0xf4, 0x21, 0x00


	//----- nvinfo : EIATTR_KPARAM_INFO
	.align		4
.L_15:
        /*0038*/ 	.byte	0x04, 0x17
        /*003a*/ 	.short	(.L_17 - .L_16)
.L_16:
        /*003c*/ 	.word	0x00000000
        /*0040*/ 	.short	0x0001
        /*0042*/ 	.short	0x0008
        /*0044*/ 	.byte	0x00, 0xf4, 0x21, 0x00


	//----- nvinfo : EIATTR_KPARAM_INFO
	.align		4
.L_17:
        /*0048*/ 	.byte	0x04, 0x17
        /*004a*/ 	.short	(.L_19 - .L_18)
.L_18:
        /*004c*/ 	.word	0x00000000
        /*0050*/ 	.short	0x0000
        /*0052*/ 	.short	0x0000
        /*0054*/ 	.byte	0x00, 0xf4, 0x21, 0x00


	//----- nvinfo : EIATTR_SPARSE_MMA_MASK
	.align		4
.L_19:
        /*0058*/ 	.byte	0x03, 0x50
        /*005a*/ 	.short	0x0000


	//----- nvinfo : EIATTR_MAXREG_COUNT
	.align		4
        /*005c*/ 	.byte	0x03, 0x1b
        /*005e*/ 	.short	0x00ff


	//----- nvinfo : EIATTR_EXIT_INSTR_OFFSETS
	.align		4
        /*0060*/ 	.byte	0x04, 0x1c
        /*0062*/ 	.short	(.L_21 - .L_20)


	//   ....[0]....
.L_20:
        /*0064*/ 	.word	0x00000b90


	//   ....[1]....
        /*0068*/ 	.word	0x00000c10


	//----- nvinfo : EIATTR_REQNTID
	.align		4
.L_21:
        /*006c*/ 	.byte	0x04, 0x10
        /*006e*/ 	.short	(.L_23 - .L_22)
.L_22:
        /*0070*/ 	.word	0x00000100
        /*0074*/ 	.word	0x00000001
        /*0078*/ 	.word	0x00000001


	//----- nvinfo : EIATTR_CBANK_PARAM_SIZE
	.align		4
.L_23:
        /*007c*/ 	.byte	0x03, 0x19
        /*007e*/ 	.short	0x0020


	//----- nvinfo : EIATTR_PARAM_CBANK
	.align		4
        /*0080*/ 	.byte	0x04, 0x0a
        /*0082*/ 	.short	(.L_25 - .L_24)
	.align		4
.L_24:
        /*0084*/ 	.word	index@(.nv.constant0.triton_poi_fused_convolution_max_pool2d_with_indices_relu_14)
        /*0088*/ 	.short	0x0210
        /*008a*/ 	.short	0x0020


	//----- nvinfo : EIATTR_SW_WAR
	.align		4
.L_25:
        /*008c*/ 	.byte	0x04, 0x36
        /*008e*/ 	.short	(.L_27 - .L_26)
.L_26:
        /*0090*/ 	.word	0x00000008
.L_27:


//--------------------- .nv.callgraph             --------------------------
	.section	.nv.callgraph,"",@"SHT_CUDA_CALLGRAPH"
	.align	4
	.sectionentsize	8
	.align		4
        /*0000*/ 	.word	0x00000000
	.align		4
        /*0004*/ 	.word	0xffffffff
	.align		4
        /*0008*/ 	.word	0x00000000
	.align		4
        /*000c*/ 	.word	0xfffffffe
	.align		4
        /*0010*/ 	.word	0x00000000
	.align		4
        /*0014*/ 	.word	0xfffffffd
	.align		4
        /*0018*/ 	.word	0x00000000
	.align		4
        /*001c*/ 	.word	0xfffffffc


//--------------------- .text.triton_poi_fused_convolution_max_pool2d_with_indices_relu_14 --------------------------
	.section	.text.triton_poi_fused_convolution_max_pool2d_with_indices_relu_14,"ax",@progbits
	.sectionflags	@"SHF_BARRIERS=1"
	.align	128
        .global         triton_poi_fused_convolution_max_pool2d_with_indices_relu_14
        .type           triton_poi_fused_convolution_max_pool2d_with_indices_relu_14,@function
        .size           triton_poi_fused_convolution_max_pool2d_with_indices_relu_14,(.L_x_1 - triton_poi_fused_convolution_max_pool2d_with_indices_relu_14)
        .other          triton_poi_fused_convolution_max_pool2d_with_indices_relu_14,@"STO_CUDA_ENTRY STV_DEFAULT"
triton_poi_fused_convolution_max_pool2d_with_indices_relu_14:
.text.triton_poi_fused_convolution_max_pool2d_with_indices_relu_14:
[----:B------:R-:W0:Y:S01]  /*0000*/  LDC R1, c[0x0][0x28] ;  /* 0x00000a00ff017b82 */ /* 0x000e220000000800 */
[----:B------:R-:W1:Y:S07]  /*0010*/  S2R R0, SR_CTAID.Y ;  /* 0x0000000000007919 */ /* 0x000e6e0000002600 */
[----:B------:R-:W2:Y:S01]  /*0020*/  LDC.64 R18, c[0x0][0x210] ;  /* 0x00008400ff127b82 */ /* 0x000ea20000000a00 */
[----:B------:R-:W-:Y:S01]  /*0030*/  ULDC.64 UR6, c[0x0][0x208] ;  /* 0x0000820000067ab9 */ /* 0x000fe20000000a00 */
[----:B------:R-:W3:Y:S01]  /*0040*/  S2R R5, SR_TID.X ;  /* 0x0000000000057919 */ /* 0x000ee20000002100 */
[----:B------:R-:W4:Y:S05]  /*0050*/  S2R R27, SR_CTAID.X ;  /* 0x00000000001b7919 */ /* 0x000f2a0000002500 */
[----:B------:R-:W5:Y:S01]  /*0060*/  LDC.64 R16, c[0x0][0x218] ;  /* 0x00008600ff107b82 */ /* 0x000f620000000a00 */
[----:B-1----:R-:W-:Y:S01]  /*0070*/  IMAD.SHL.U32 R3, R0, 0x40, RZ ;  /* 0x0000004000037824 */ /* 0x002fe200078e00ff */
[----:B------:R-:W-:Y:S01]  /*0080*/  SHF.R.S32.HI R2, RZ, 0x19, R0 ;  /* 0x00000019ff027819 */ /* 0x000fe20000011400 */
[----:B---3--:R-:W-:-:S03]  /*0090*/  IMAD.SHL.U32 R0, R5, 0x4, RZ ;  /* 0x0000000405007824 */ /* 0x008fc600078e00ff */
[----:B------:R-:W-:Y:S01]  /*00a0*/  SGXT R2, R2, 0x1 ;  /* 0x000000010202781a */ /* 0x000fe20000000200 */
[----:B----4-:R-:W-:Y:S01]  /*00b0*/  IMAD.SHL.U32 R27, R27, 0x40, RZ ;  /* 0x000000401b1b7824 */ /* 0x010fe200078e00ff */
[----:B------:R-:W-:-:S04]  /*00c0*/  LOP3.LUT R21, R3, 0x3c, R0, 0xf8, !PT ;  /* 0x0000003c03157812 */ /* 0x000fc800078ef800 */
[----:B------:R-:W-:Y:S02]  /*00d0*/  LEA.HI R4, R2, R21, RZ, 0x8 ;  /* 0x0000001502047211 */ /* 0x000fe400078f40ff */
[----:B------:R-:W-:Y:S02]  /*00e0*/  SHF.R.U32.HI R2, RZ, 0x4, R5 ;  /* 0x00000004ff027819 */ /* 0x000fe40000011605 */
[----:B------:R-:W-:Y:S02]  /*00f0*/  LOP3.LUT R6, R4, 0xffffff00, RZ, 0xc0, !PT ;  /* 0xffffff0004067812 */ /* 0x000fe400078ec0ff */
[----:B------:R-:W-:-:S03]  /*0100*/  SGXT.U32 R2, R2, 0x4 ;  /* 0x000000040202781a */ /* 0x000fc60000000000 */
[----:B------:R-:W-:Y:S01]  /*0110*/  IMAD.IADD R21, R21, 0x1, -R6 ;  /* 0x0000000115157824 */ /* 0x000fe200078e0a06 */
[----:B------:R-:W-:Y:S01]  /*0120*/  LOP3.LUT R7, R27, 0x30, R2, 0xfe, !PT ;  /* 0x000000301b077812 */ /* 0x000fe200078efe02 */
[----:B------:R-:W-:Y:S01]  /*0130*/  IMAD.SHL.U32 R6, R4, 0x100, RZ ;  /* 0x0000010004067824 */ /* 0x000fe200078e00ff */
[----:B------:R-:W-:Y:S02]  /*0140*/  LOP3.LUT R5, R27, 0x10, R2, 0xfe, !PT ;  /* 0x000000101b057812 */ /* 0x000fe400078efe02 */
[----:B------:R-:W-:Y:S02]  /*0150*/  LOP3.LUT R4, R27, R2, RZ, 0xfc, !PT ;  /* 0x000000021b047212 */ /* 0x000fe400078efcff */
[----:B------:R-:W-:Y:S02]  /*0160*/  LOP3.LUT R8, R6, 0xffff0000, RZ, 0xc0, !PT ;  /* 0xffff000006087812 */ /* 0x000fe400078ec0ff */
[----:B------:R-:W-:Y:S02]  /*0170*/  LOP3.LUT R6, R27, 0x20, R2, 0xfe, !PT ;  /* 0x000000201b067812 */ /* 0x000fe400078efe02 */
[----:B------:R-:W-:Y:S01]  /*0180*/  ISETP.GE.AND P3, PT, R7, 0x100, PT ;  /* 0x000001000700780c */ /* 0x000fe20003f66270 */
[----:B------:R-:W-:Y:S01]  /*0190*/  IMAD.IADD R8, R21, 0x1, R8 ;  /* 0x0000000115087824 */ /* 0x000fe200078e0208 */
[----:B------:R-:W-:-:S02]  /*01a0*/  ISETP.GE.AND P1, PT, R5, 0x100, PT ;  /* 0x000001000500780c */ /* 0x000fc40003f26270 */
[----:B------:R-:W-:Y:S02]  /*01b0*/  CS2R R12, SRZ ;  /* 0x00000000000c7805 */ /* 0x000fe4000001ff00 */
[C---:B------:R-:W-:Y:S01]  /*01c0*/  ISETP.GE.AND P0, PT, R4.reuse, 0x100, PT ;  /* 0x000001000400780c */ /* 0x040fe20003f06270 */
[--C-:B------:R-:W-:Y:S01]  /*01d0*/  IMAD R25, R4, 0x100, R8.reuse ;  /* 0x0000010004197824 */ /* 0x100fe200078e0208 */
[C---:B------:R-:W-:Y:S01]  /*01e0*/  ISETP.GE.AND P2, PT, R6.reuse, 0x100, PT ;  /* 0x000001000600780c */ /* 0x040fe20003f46270 */
[--C-:B------:R-:W-:Y:S01]  /*01f0*/  IMAD R23, R5, 0x100, R8.reuse ;  /* 0x0000010005177824 */ /* 0x100fe200078e0208 */
[----:B------:R-:W-:Y:S01]  /*0200*/  CS2R R14, SRZ ;  /* 0x00000000000e7805 */ /* 0x000fe2000001ff00 */
[--C-:B------:R-:W-:Y:S01]  /*0210*/  IMAD R29, R6, 0x100, R8.reuse ;  /* 0x00000100061d7824 */ /* 0x100fe200078e0208 */
[----:B------:R-:W-:Y:S01]  /*0220*/  CS2R R4, SRZ ;  /* 0x0000000000047805 */ /* 0x000fe2000001ff00 */
[----:B------:R-:W-:Y:S01]  /*0230*/  IMAD R9, R7, 0x100, R8 ;  /* 0x0000010007097824 */ /* 0x000fe200078e0208 */
[----:B------:R-:W-:Y:S01]  /*0240*/  CS2R R6, SRZ ;  /* 0x0000000000067805 */ /* 0x000fe2000001ff00 */
[----:B--2---:R-:W-:-:S04]  /*0250*/  IMAD.WIDE R22, R23, 0x4, R18 ;  /* 0x0000000417167825 */ /* 0x004fc800078e0212 */
[--C-:B------:R-:W-:Y:S01]  /*0260*/  IMAD.WIDE R24, R25, 0x4, R18.reuse ;  /* 0x0000000419187825 */ /* 0x100fe200078e0212 */
[----:B------:R1:W2:Y:S03]  /*0270*/  @!P1 LDG.E.EL.128 R4, desc[UR6][R22.64] ;  /* 0x0000000616049981 */ /* 0x0002a6000c2e1d00 */
[----:B------:R-:W-:-:S04]  /*0280*/  IMAD.WIDE R28, R29, 0x4, R18 ;  /* 0x000000041d1c7825 */ /* 0x000fc800078e0212 */
[----:B------:R-:W-:-:S04]  /*0290*/  IMAD.WIDE R18, R9, 0x4, R18 ;  /* 0x0000000409127825 */ /* 0x000fc800078e0212 */
[----:B-----5:R-:W-:Y:S01]  /*02a0*/  IMAD.WIDE R16, R21, 0x4, R16 ;  /* 0x0000000415107825 */ /* 0x020fe200078e0210 */
[----:B------:R-:W3:Y:S01]  /*02b0*/  @!P3 LDG.E.EL.128 R12, desc[UR6][R18.64] ;  /* 0x00000006120cb981 */ /* 0x000ee2000c2e1d00 */
[----:B------:R-:W-:Y:S02]  /*02c0*/  CS2R R8, SRZ ;  /* 0x0000000000087805 */ /* 0x000fe4000001ff00 */
[----:B------:R-:W-:Y:S02]  /*02d0*/  CS2R R10, SRZ ;  /* 0x00000000000a7805 */ /* 0x000fe4000001ff00 */
[----:B------:R-:W-:Y:S02]  /*02e0*/  CS2R R20, SRZ ;  /* 0x0000000000147805 */ /* 0x000fe4000001ff00 */
[----:B-1----:R-:W-:Y:S02]  /*02f0*/  CS2R R22, SRZ ;  /* 0x0000000000167805 */ /* 0x002fe4000001ff00 */
[----:B------:R1:W4:Y:S04]  /*0300*/  @!P2 LDG.E.EL.128 R8, desc[UR6][R28.64] ;  /* 0x000000061c08a981 */ /* 0x000328000c2e1d00 */
[----:B------:R-:W2:Y:S04]  /*0310*/  LDG.E.EL.128 R16, desc[UR6][R16.64] ;  /* 0x0000000610107981 */ /* 0x000ea8000c2e1d00 */
[----:B------:R5:W3:Y:S01]  /*0320*/  @!P0 LDG.E.EL.128 R20, desc[UR6][R24.64] ;  /* 0x0000000618148981 */ /* 0x000ae2000c2e1d00 */
[----:B------:R-:W-:-:S02]  /*0330*/  LOP3.LUT R0, R27, 0x3c, R0, 0xf8, !PT ;  /* 0x0000003c1b007812 */ /* 0x000fc400078ef800 */
[----:B-1----:R-:W-:Y:S02]  /*0340*/  LOP3.LUT R29, R3, R2, RZ, 0xfc, !PT ;  /* 0x00000002031d7212 */ /* 0x002fe400078efcff */
[----:B------:R-:W-:Y:S02]  /*0350*/  LOP3.LUT R27, R3, 0x10, R2, 0xfe, !PT ;  /* 0x00000010031b7812 */ /* 0x000fe400078efe02 */
[----:B-----5:R-:W-:Y:S02]  /*0360*/  LOP3.LUT R25, R3, 0x20, R2, 0xfe, !PT ;  /* 0x0000002003197812 */ /* 0x020fe400078efe02 */
[----:B------:R-:W-:Y:S02]  /*0370*/  LOP3.LUT R3, R3, 0x30, R2, 0xfe, !PT ;  /* 0x0000003003037812 */ /* 0x000fe400078efe02 */
[----:B------:R-:W1:Y:S01]  /*0380*/  S2R R2, SR_TID.X ;  /* 0x0000000000027919 */ /* 0x000e620000002100 */
[----:B------:R-:W5:Y:S01]  /*0390*/  S2UR UR5, SR_CgaCtaId ;  /* 0x00000000000579c3 */ /* 0x000f620000008800 */
[----:B------:R-:W-:-:S02]  /*03a0*/  UMOV UR4, 0x400 ;  /* 0x0000040000047882 */ /* 0x000fc40000000000 */
[----:B-----5:R-:W-:Y:S01]  /*03b0*/  UPRMT UR4, UR5, 0x654, UR4 ;  /* 0x0000065405047896 */ /* 0x020fe20008000004 */
[----:B------:R-:W-:Y:S01]  /*03c0*/  IMAD R25, R25, 0x100, R0 ;  /* 0x0000010019197824 */ /* 0x000fe200078e0200 */
[C---:B--2---:R-:W-:Y:S01]  /*03d0*/  FSETP.GEU.AND P6, PT, R16.reuse, -R4, PT ;  /* 0x800000041000720b */ /* 0x044fe20003fce000 */
[C---:B------:R-:W-:Y:S01]  /*03e0*/  FADD R4, R16.reuse, R4 ;  /* 0x0000000410047221 */ /* 0x040fe20000000000 */
[C---:B----4-:R-:W-:Y:S01]  /*03f0*/  FSETP.GEU.AND P3, PT, R16.reuse, -R8, PT ;  /* 0x800000081000720b */ /* 0x050fe20003f6e000 */
[C---:B------:R-:W-:Y:S01]  /*0400*/  FADD R8, R16.reuse, R8 ;  /* 0x0000000810087221 */ /* 0x040fe20000000000 */
[----:B---3--:R-:W-:Y:S02]  /*0410*/  FSETP.GEU.AND P1, PT, R16, -R12, PT ;  /* 0x8000000c1000720b */ /* 0x008fe40003f2e000 */
[----:B------:R-:W-:Y:S01]  /*0420*/  FSEL R4, R4, RZ, P6 ;  /* 0x000000ff04047208 */ /* 0x000fe20003000000 */
[C---:B------:R-:W-:Y:S01]  /*0430*/  FADD R12, R16.reuse, R12 ;  /* 0x0000000c100c7221 */ /* 0x040fe20000000000 */
[C---:B------:R-:W-:Y:S01]  /*0440*/  FSETP.GEU.AND P5, PT, R17.reuse, -R5, PT ;  /* 0x800000051100720b */ /* 0x040fe20003fae000 */
[C---:B------:R-:W-:Y:S01]  /*0450*/  FADD R5, R17.reuse, R5 ;  /* 0x0000000511057221 */ /* 0x040fe20000000000 */
[C---:B------:R-:W-:Y:S01]  /*0460*/  FSETP.GEU.AND P2, PT, R17.reuse, -R9, PT ;  /* 0x800000091100720b */ /* 0x040fe20003f4e000 */
[C---:B------:R-:W-:Y:S01]  /*0470*/  FADD R9, R17.reuse, R9 ;  /* 0x0000000911097221 */ /* 0x040fe20000000000 */
[C---:B------:R-:W-:Y:S01]  /*0480*/  FSETP.GEU.AND P0, PT, R17.reuse, -R13, PT ;  /* 0x8000000d1100720b */ /* 0x040fe20003f0e000 */
[C---:B------:R-:W-:Y:S01]  /*0490*/  FADD R13, R17.reuse, R13 ;  /* 0x0000000d110d7221 */ /* 0x040fe20000000000 */
[C---:B------:R-:W-:Y:S01]  /*04a0*/  FSETP.GEU.AND P6, PT, R17.reuse, -R21, PT ;  /* 0x800000151100720b */ /* 0x040fe20003fce000 */
[----:B------:R-:W-:Y:S01]  /*04b0*/  FADD R21, R17, R21 ;  /* 0x0000001511157221 */ /* 0x000fe20000000000 */
[C---:B------:R-:W-:Y:S01]  /*04c0*/  FSETP.GEU.AND P4, PT, R16.reuse, -R20, PT ;  /* 0x800000141000720b */ /* 0x040fe20003f8e000 */
[----:B------:R-:W-:Y:S01]  /*04d0*/  FADD R16, R16, R20 ;  /* 0x0000001410107221 */ /* 0x000fe20000000000 */
[----:B-1----:R-:W-:Y:S01]  /*04e0*/  IMAD.SHL.U32 R17, R2, 0x100, RZ ;  /* 0x0000010002117824 */ /* 0x002fe200078e00ff */
[----:B------:R-:W-:-:S02]  /*04f0*/  SHF.R.U32.HI R20, RZ, 0x4, R2 ;  /* 0x00000004ff147819 */ /* 0x000fc40000011602 */
[----:B------:R-:W-:Y:S02]  /*0500*/  FSEL R8, R8, RZ, P3 ;  /* 0x000000ff08087208 */ /* 0x000fe40001800000 */
[----:B------:R-:W-:Y:S02]  /*0510*/  SGXT.U32 R20, R20, 0x4 ;  /* 0x000000041414781a */ /* 0x000fe40000000000 */
[----:B------:R-:W-:Y:S02]  /*0520*/  LOP3.LUT R17, R17, 0xf00, RZ, 0xc0, !PT ;  /* 0x00000f0011117812 */ /* 0x000fe400078ec0ff */
[----:B------:R-:W-:Y:S02]  /*0530*/  FSEL R16, R16, RZ, P4 ;  /* 0x000000ff10107208 */ /* 0x000fe40002000000 */
[----:B------:R-:W-:Y:S02]  /*0540*/  FSEL R5, R5, RZ, P5 ;  /* 0x000000ff05057208 */ /* 0x000fe40002800000 */
[C---:B------:R-:W-:Y:S01]  /*0550*/  FSETP.GEU.AND P3, PT, R18.reuse, -R6, PT ;  /* 0x800000061200720b */ /* 0x040fe20003f6e000 */
[C---:B------:R-:W-:Y:S01]  /*0560*/  FADD R6, R18.reuse, R6 ;  /* 0x0000000612067221 */ /* 0x040fe20000000000 */
[C---:B------:R-:W-:Y:S01]  /*0570*/  FSETP.GEU.AND P4, PT, R18.reuse, -R10, PT ;  /* 0x8000000a1200720b */ /* 0x040fe20003f8e000 */
[C---:B------:R-:W-:Y:S01]  /*0580*/  FADD R10, R18.reuse, R10 ;  /* 0x0000000a120a7221 */ /* 0x040fe20000000000 */
[C---:B------:R-:W-:Y:S01]  /*0590*/  FSETP.GEU.AND P5, PT, R18.reuse, -R14, PT ;  /* 0x8000000e1200720b */ /* 0x040fe20003fae000 */
[----:B------:R-:W-:Y:S01]  /*05a0*/  FADD R14, R18, R14 ;  /* 0x0000000e120e7221 */ /* 0x000fe20000000000 */
[----:B------:R-:W-:-:S02]  /*05b0*/  FSEL R24, R21, RZ, P6 ;  /* 0x000000ff15187208 */ /* 0x000fc40003000000 */
[C---:B------:R-:W-:Y:S01]  /*05c0*/  FSETP.GEU.AND P6, PT, R18.reuse, -R22, PT ;  /* 0x800000161200720b */ /* 0x040fe20003fce000 */
[----:B------:R-:W-:Y:S01]  /*05d0*/  FADD R18, R18, R22 ;  /* 0x0000001612127221 */ /* 0x000fe20000000000 */
[C---:B------:R-:W-:Y:S02]  /*05e0*/  LOP3.LUT R22, R17.reuse, R20, RZ, 0xfc, !PT ;  /* 0x0000001411167212 */ /* 0x040fe400078efcff */
[C---:B------:R-:W-:Y:S02]  /*05f0*/  LOP3.LUT R20, R17.reuse, 0x40, RZ, 0xfc, !PT ;  /* 0x0000004011147812 */ /* 0x040fe400078efcff */
[C---:B------:R-:W-:Y:S02]  /*0600*/  LOP3.LUT R26, R17.reuse, 0x80, RZ, 0xfc, !PT ;  /* 0x00000080111a7812 */ /* 0x040fe400078efcff */
[C---:B------:R-:W-:Y:S02]  /*0610*/  LOP3.LUT R28, R17.reuse, 0xc0, RZ, 0xfc, !PT ;  /* 0x000000c0111c7812 */ /* 0x040fe400078efcff */
[----:B------:R-:W-:-:S02]  /*0620*/  LEA.HI R21, R17, UR4, RZ, 0x1c ;  /* 0x0000000411157c11 */ /* 0x000fc4000f8fe0ff */
[----:B------:R-:W-:Y:S02]  /*0630*/  LEA.HI R20, R20, UR4, RZ, 0x1c ;  /* 0x0000000414147c11 */ /* 0x000fe4000f8fe0ff */
[----:B------:R-:W-:Y:S02]  /*0640*/  FSEL R9, R9, RZ, P2 ;  /* 0x000000ff09097208 */ /* 0x000fe40001000000 */
[----:B------:R-:W-:Y:S02]  /*0650*/  LEA.HI R17, R26, UR4, RZ, 0x1c ;  /* 0x000000041a117c11 */ /* 0x000fe4000f8fe0ff */
[C---:B------:R-:W-:Y:S01]  /*0660*/  FSETP.GEU.AND P2, PT, R19.reuse, -R23, PT ;  /* 0x800000171300720b */ /* 0x040fe20003f4e000 */
[C---:B------:R-:W-:Y:S01]  /*0670*/  FADD R23, R19.reuse, R23 ;  /* 0x0000001713177221 */ /* 0x040fe20000000000 */
[----:B------:R-:W-:Y:S01]  /*0680*/  LEA.HI R28, R28, UR4, RZ, 0x1c ;  /* 0x000000041c1c7c11 */ /* 0x000fe2000f8fe0ff */
[----:B------:R-:W-:Y:S01]  /*0690*/  IMAD R21, R22, 0x4, R21 ;  /* 0x0000000416157824 */ /* 0x000fe200078e0215 */
[----:B------:R-:W-:Y:S01]  /*06a0*/  FSEL R6, R6, RZ, P3 ;  /* 0x000000ff06067208 */ /* 0x000fe20001800000 */
[C---:B------:R-:W-:Y:S01]  /*06b0*/  IMAD R20, R22.reuse, 0x4, R20 ;  /* 0x0000000416147824 */ /* 0x040fe200078e0214 */
[----:B------:R-:W-:Y:S01]  /*06c0*/  FSETP.GEU.AND P3, PT, R19, -R7, PT ;  /* 0x800000071300720b */ /* 0x000fe20003f6e000 */
[----:B------:R-:W-:-:S02]  /*06d0*/  IMAD R17, R22, 0x4, R17 ;  /* 0x0000000416117824 */ /* 0x000fc400078e0211 */
[----:B------:R-:W-:Y:S01]  /*06e0*/  FADD R7, R19, R7 ;  /* 0x0000000713077221 */ /* 0x000fe20000000000 */
[----:B------:R-:W-:Y:S01]  /*06f0*/  FSEL R18, R18, RZ, P6 ;  /* 0x000000ff12127208 */ /* 0x000fe20003000000 */
[----:B------:R-:W-:Y:S01]  /*0700*/  IMAD R22, R22, 0x4, R28 ;  /* 0x0000000416167824 */ /* 0x000fe200078e021c */
[----:B------:R-:W-:Y:S01]  /*0710*/  FSEL R23, R23, RZ, P2 ;  /* 0x000000ff17177208 */ /* 0x000fe20001000000 */
[----:B------:R1:W-:Y:S01]  /*0720*/  STS [R21], R16 ;  /* 0x0000001015007388 */ /* 0x0003e20000000800 */
[C---:B------:R-:W-:Y:S01]  /*0730*/  FSETP.GEU.AND P6, PT, R19.reuse, -R11, PT ;  /* 0x8000000b1300720b */ /* 0x040fe20003fce000 */
[----:B------:R-:W-:Y:S01]  /*0740*/  FADD R11, R19, R11 ;  /* 0x0000000b130b7221 */ /* 0x000fe20000000000 */
[----:B------:R-:W-:Y:S01]  /*0750*/  FSEL R7, R7, RZ, P3 ;  /* 0x000000ff07077208 */ /* 0x000fe20001800000 */
[----:B------:R-:W-:Y:S01]  /*0760*/  STS [R20+0x100], R24 ;  /* 0x0001001814007388 */ /* 0x000fe20000000800 */
[----:B------:R-:W-:-:S03]  /*0770*/  FSETP.GEU.AND P2, PT, R19, -R15, PT ;  /* 0x8000000f1300720b */ /* 0x000fc60003f4e000 */
[----:B------:R2:W-:Y:S01]  /*0780*/  STS [R17+0x200], R18 ;  /* 0x0002001211007388 */ /* 0x0005e20000000800 */
[----:B------:R-:W-:Y:S01]  /*0790*/  FADD R15, R19, R15 ;  /* 0x0000000f130f7221 */ /* 0x000fe20000000000 */
[----:B------:R-:W-:Y:S02]  /*07a0*/  FSEL R10, R10, RZ, P4 ;  /* 0x000000ff0a0a7208 */ /* 0x000fe40002000000 */
[----:B------:R-:W-:Y:S01]  /*07b0*/  STS [R22+0x300], R23 ;  /* 0x0003001716007388 */ /* 0x000fe20000000800 */
[----:B------:R-:W-:-:S03]  /*07c0*/  FSEL R11, R11, RZ, P6 ;  /* 0x000000ff0b0b7208 */ /* 0x000fc60003000000 */
[----:B------:R3:W-:Y:S01]  /*07d0*/  STS [R21+0x40], R4 ;  /* 0x0000400415007388 */ /* 0x0007e20000000800 */
[----:B------:R-:W-:Y:S02]  /*07e0*/  FSEL R12, R12, RZ, P1 ;  /* 0x000000ff0c0c7208 */ /* 0x000fe40000800000 */
[----:B------:R-:W-:Y:S01]  /*07f0*/  FSEL R13, R13, RZ, P0 ;  /* 0x000000ff0d0d7208 */ /* 0x000fe20000000000 */
[----:B------:R4:W-:Y:S01]  /*0800*/  STS [R20+0x140], R5 ;  /* 0x0001400514007388 */ /* 0x0009e20000000800 */
[----:B------:R-:W-:Y:S01]  /*0810*/  FSEL R14, R14, RZ, P5 ;  /* 0x000000ff0e0e7208 */ /* 0x000fe20002800000 */
[----:B-1----:R-:W-:Y:S01]  /*0820*/  IMAD.SHL.U32 R16, R2, 0x4, RZ ;  /* 0x0000000402107824 */ /* 0x002fe200078e00ff */
[----:B--2---:R-:W1:Y:S01]  /*0830*/  LDC.64 R18, c[0x0][0x220] ;  /* 0x00008800ff127b82 */ /* 0x004e620000000a00 */
[----:B------:R2:W-:Y:S01]  /*0840*/  STS [R17+0x240], R6 ;  /* 0x0002400611007388 */ /* 0x0005e20000000800 */
[----:B------:R-:W-:-:S03]  /*0850*/  FSEL R15, R15, RZ, P2 ;  /* 0x000000ff0f0f7208 */ /* 0x000fc60001000000 */
[----:B------:R5:W-:Y:S04]  /*0860*/  STS [R22+0x340], R7 ;  /* 0x0003400716007388 */ /* 0x000be80000000800 */
[----:B------:R-:W-:Y:S04]  /*0870*/  STS [R21+0x80], R8 ;  /* 0x0000800815007388 */ /* 0x000fe80000000800 */
[----:B------:R1:W-:Y:S04]  /*0880*/  STS [R20+0x180], R9 ;  /* 0x0001800914007388 */ /* 0x0003e80000000800 */
[----:B------:R-:W-:Y:S04]  /*0890*/  STS [R17+0x280], R10 ;  /* 0x0002800a11007388 */ /* 0x000fe80000000800 */
[----:B------:R-:W-:Y:S01]  /*08a0*/  STS [R22+0x380], R11 ;  /* 0x0003800b16007388 */ /* 0x000fe20000000800 */
[----:B------:R-:W-:-:S03]  /*08b0*/  LOP3.LUT R16, R16, 0x3fc, RZ, 0xc0, !PT ;  /* 0x000003fc10107812 */ /* 0x000fc600078ec0ff */
[----:B------:R-:W-:Y:S04]  /*08c0*/  STS [R21+0xc0], R12 ;  /* 0x0000c00c15007388 */ /* 0x000fe80000000800 */
[----:B------:R1:W-:Y:S04]  /*08d0*/  STS [R20+0x1c0], R13 ;  /* 0x0001c00d14007388 */ /* 0x0003e80000000800 */
[----:B------:R1:W-:Y:S04]  /*08e0*/  STS [R17+0x2c0], R14 ;  /* 0x0002c00e11007388 */ /* 0x0003e80000000800 */
[----:B------:R-:W-:Y:S01]  /*08f0*/  STS [R22+0x3c0], R15 ;  /* 0x0003c00f16007388 */ /* 0x000fe20000000800 */
[----:B---3--:R-:W-:-:S02]  /*0900*/  LOP3.LUT R4, R16, 0x400, RZ, 0xfc, !PT ;  /* 0x0000040010047812 */ /* 0x008fc400078efcff */
[----:B----4-:R-:W-:Y:S02]  /*0910*/  LOP3.LUT R5, R16, 0x800, RZ, 0xfc, !PT ;  /* 0x0000080010057812 */ /* 0x010fe400078efcff */
[----:B------:R-:W-:Y:S02]  /*0920*/  SHF.R.U32.HI R2, RZ, 0x2, R2 ;  /* 0x00000002ff027819 */ /* 0x000fe40000011602 */
[----:B------:R-:W-:Y:S02]  /*0930*/  SHF.R.U32.HI R4, RZ, 0x4, R4 ;  /* 0x00000004ff047819 */ /* 0x000fe40000011604 */
[----:B--2---:R-:W-:Y:S02]  /*0940*/  SHF.R.U32.HI R6, RZ, 0x4, R5 ;  /* 0x00000004ff067819 */ /* 0x004fe40000011605 */
[----:B------:R-:W-:Y:S02]  /*0950*/  LOP3.LUT R2, R2, 0x3c, RZ, 0xc0, !PT ;  /* 0x0000003c02027812 */ /* 0x000fe400078ec0ff */
[----:B------:R-:W-:-:S02]  /*0960*/  LOP3.LUT R4, R4, 0x7c, RZ, 0xc0, !PT ;  /* 0x0000007c04047812 */ /* 0x000fc400078ec0ff */
[----:B------:R-:W-:Y:S01]  /*0970*/  LOP3.LUT R6, R6, 0xbc, RZ, 0xc0, !PT ;  /* 0x000000bc06067812 */ /* 0x000fe200078ec0ff */
[----:B------:R-:W-:Y:S02]  /*0980*/  VIADD R5, R2, UR4 ;  /* 0x0000000402057c36 */ /* 0x000fe40008000000 */
[----:B-----5:R-:W-:Y:S02]  /*0990*/  VIADD R7, R4, UR4 ;  /* 0x0000000404077c36 */ /* 0x020fe40008000000 */
[----:B01----:R-:W-:Y:S02]  /*09a0*/  VIADD R9, R6, UR4 ;  /* 0x0000000406097c36 */ /* 0x003fe40008000000 */
[C---:B------:R-:W-:Y:S01]  /*09b0*/  IMAD R2, R16.reuse, 0x4, R5 ;  /* 0x0000000410027824 */ /* 0x040fe200078e0205 */
[----:B------:R-:W-:Y:S01]  /*09c0*/  BAR.SYNC.DEFER_BLOCKING 0x0 ;  /* 0x0000000000007b1d */ /* 0x000fe20000010000 */
[C---:B------:R-:W-:Y:S02]  /*09d0*/  IMAD R20, R16.reuse, 0x4, R7 ;  /* 0x0000000410147824 */ /* 0x040fe400078e0207 */
[----:B------:R-:W-:-:S03]  /*09e0*/  IMAD R24, R16, 0x4, R9 ;  /* 0x0000000410187824 */ /* 0x000fc600078e0209 */
[----:B------:R-:W-:Y:S04]  /*09f0*/  LDS R4, [R2] ;  /* 0x0000000002047984 */ /* 0x000fe80000000800 */
[----:B------:R-:W-:Y:S04]  /*0a00*/  LDS R5, [R2+0x4] ;  /* 0x0000040002057984 */ /* 0x000fe80000000800 */
[----:B------:R-:W-:Y:S04]  /*0a10*/  LDS R6, [R2+0x8] ;  /* 0x0000080002067984 */ /* 0x000fe80000000800 */
[----:B------:R-:W0:Y:S04]  /*0a20*/  LDS R7, [R2+0xc] ;  /* 0x00000c0002077984 */ /* 0x000e280000000800 */
[----:B------:R-:W-:Y:S04]  /*0a30*/  LDS R8, [R20+0x1000] ;  /* 0x0010000014087984 */ /* 0x000fe80000000800 */
[----:B------:R-:W-:Y:S04]  /*0a40*/  LDS R9, [R20+0x1004] ;  /* 0x0010040014097984 */ /* 0x000fe80000000800 */
[----:B------:R-:W-:Y:S04]  /*0a50*/  LDS R10, [R20+0x1008] ;  /* 0x00100800140a7984 */ /* 0x000fe80000000800 */
[----:B------:R1:W2:Y:S04]  /*0a60*/  LDS R11, [R20+0x100c] ;  /* 0x00100c00140b7984 */ /* 0x0002a80000000800 */
[----:B------:R-:W-:Y:S04]  /*0a70*/  LDS R12, [R24+0x2000] ;  /* 0x00200000180c7984 */ /* 0x000fe80000000800 */
[----:B------:R-:W-:Y:S04]  /*0a80*/  LDS R13, [R24+0x2004] ;  /* 0x00200400180d7984 */ /* 0x000fe80000000800 */
[----:B------:R-:W-:Y:S04]  /*0a90*/  LDS R14, [R24+0x2008] ;  /* 0x00200800180e7984 */ /* 0x000fe80000000800 */
[----:B------:R3:W4:Y:S01]  /*0aa0*/  LDS R15, [R24+0x200c] ;  /* 0x00200c00180f7984 */ /* 0x0007220000000800 */
[----:B------:R-:W-:-:S02]  /*0ab0*/  ISETP.GE.AND P0, PT, R0, 0x100, PT ;  /* 0x000001000000780c */ /* 0x000fc40003f06270 */
[----:B------:R-:W-:Y:S01]  /*0ac0*/  LOP3.LUT R17, R16, 0xc00, RZ, 0xfc, !PT ;  /* 0x00000c0010117812 */ /* 0x000fe200078efcff */
[--C-:B------:R-:W-:Y:S02]  /*0ad0*/  IMAD R21, R29, 0x100, R0.reuse ;  /* 0x000001001d157824 */ /* 0x100fe400078e0200 */
[----:B------:R-:W-:Y:S01]  /*0ae0*/  IMAD R23, R27, 0x100, R0 ;  /* 0x000001001b177824 */ /* 0x000fe200078e0200 */
[----:B------:R-:W-:Y:S01]  /*0af0*/  SHF.R.U32.HI R17, RZ, 0x4, R17 ;  /* 0x00000004ff117819 */ /* 0x000fe20000011611 */
[----:B-1----:R-:W-:-:S03]  /*0b00*/  IMAD.WIDE R20, R21, 0x4, R18 ;  /* 0x0000000415147825 */ /* 0x002fc600078e0212 */
[----:B------:R-:W-:Y:S01]  /*0b10*/  LOP3.LUT R17, R17, 0xfc, RZ, 0xc0, !PT ;  /* 0x000000fc11117812 */ /* 0x000fe200078ec0ff */
[----:B------:R-:W-:-:S04]  /*0b20*/  IMAD.WIDE R22, R23, 0x4, R18 ;  /* 0x0000000417167825 */ /* 0x000fc800078e0212 */
[----:B---3--:R-:W-:Y:S01]  /*0b30*/  IMAD.WIDE R24, R25, 0x4, R18 ;  /* 0x0000000419187825 */ /* 0x008fe200078e0212 */
[----:B0-----:R0:W-:Y:S03]  /*0b40*/  @!P0 STG.E.128 desc[UR6][R20.64], R4 ;  /* 0x0000000414008986 */ /* 0x0011e6000c101d06 */
[----:B------:R-:W-:Y:S01]  /*0b50*/  VIADD R17, R17, UR4 ;  /* 0x0000000411117c36 */ /* 0x000fe20008000000 */
[----:B--2---:R0:W-:Y:S03]  /*0b60*/  @!P0 STG.E.128 desc[UR6][R22.64], R8 ;  /* 0x0000000816008986 */ /* 0x0041e6000c101d06 */
[----:B------:R-:W-:Y:S01]  /*0b70*/  IMAD R17, R16, 0x4, R17 ;  /* 0x0000000410117824 */ /* 0x000fe200078e0211 */
[----:B----4-:R0:W-:Y:S02]  /*0b80*/  @!P0 STG.E.128 desc[UR6][R24.64], R12 ;  /* 0x0000000c18008986 */ /* 0x0101e4000c101d06 */
[----:B0-----:R-:W-:Y:S05]  /*0b90*/  @P0 EXIT ;  /* 0x000000000000094d */ /* 0x001fea0003800000 */
[----:B0-----:R-:W-:Y:S01]  /*0ba0*/  LDS R4, [R17+0x3000] ;  /* 0x0030000011047984 */ /* 0x001fe20000000800 */
[----:B------:R-:W-:-:S03]  /*0bb0*/  IMAD R3, R3, 0x100, R0 ;  /* 0x0000010003037824 */ /* 0x000fc600078e0200 */
[----:B------:R-:W-:Y:S01]  /*0bc0*/  LDS R5, [R17+0x3004] ;  /* 0x0030040011057984 */ /* 0x000fe20000000800 */
[----:B------:R-:W-:-:S03]  /*0bd0*/  IMAD.WIDE R18, R3, 0x4, R18 ;  /* 0x0000000403127825 */ /* 0x000fc600078e0212 */
[----:B------:R-:W-:Y:S04]  /*0be0*/  LDS R6, [R17+0x3008] ;  /* 0x0030080011067984 */ /* 0x000fe80000000800 */
[----:B------:R-:W0:Y:S04]  /*0bf0*/  LDS R7, [R17+0x300c] ;  /* 0x00300c0011077984 */ /* 0x000e280000000800 */
[----:B0-----:R-:W-:Y:S01]  /*0c00*/  STG.E.128 desc[UR6][R18.64], R4 ;  /* 0x0000000412007986 */ /* 0x001fe2000c101d06 */
[----:B------:R-:W-:Y:S05]  /*0c10*/  EXIT ;  /* 0x000000000000794d */ /* 0x000fea0003800000 */
.L_x_0:
[----:B------:R-:W-:-:S00]  /*0c20*/  BRA `(.L_x_0) ;  /* 0xfffffffc00fc7947 */ /* 0x000fc0000383ffff */
[----:B------:R-:W-:-:S00]  /*0c30*/  NOP ;  /* 0x0000000000007918 */ /* 0x000fc00000000000 */
        /* <DEDUP_REMOVED lines=12> */
.L_x_1:


//--------------------- .nv.shared.triton_poi_fused_convolution_max_pool2d_with_indices_relu_14 --------------------------
	.section	.nv.shared.triton_poi_fused_convolution_max_pool2d_with_indices_relu_14,"aw",@nobits
	.sectionflags	@""
	.align	16
	.zero		1024


//--------------------- .nv.constant0.triton_poi_fused_convolution_max_pool2d_with_indices_relu_14 --------------------------
	.section	.nv.constant0.triton_poi_fused_convolution_max_pool2d_with_indices_relu_14,"a",@progbits
	.sectionflags	@""
	.align	4
.nv.constant0.triton_poi_fused_convolution_max_pool2d_with_indices_relu_14:
	.zero		560
